	.headerflags	@"EF_CUDA_TEXMODE_UNIFIED EF_CUDA_64BIT_ADDRESS EF_CUDA_ACCELERATORS EF_CUDA_SM90 EF_CUDA_VIRTUAL_SM(EF_CUDA_SM90)"
	.elftype	@"ET_EXEC"


//--------------------- .nv.info                  --------------------------
	.section	.nv.info,"",@"SHT_CUDA_INFO"
	.align	4


	//----- nvinfo : EIATTR_REGCOUNT
	.align		4
        /*0000*/ 	.byte	0x04, 0x2f
        /*0002*/ 	.short	(.L_1 - .L_0)
	.align		4
.L_0:
        /*0004*/ 	.word	index@(triton_poi_fused_convolution_relu_15)
        /*0008*/ 	.word	0x00000012


	//----- nvinfo : EIATTR_MIN_STACK_SIZE
	.align		4
.L_1:
        /*000c*/ 	.byte	0x04, 0x12
        /*000e*/ 	.short	(.L_3 - .L_2)
	.align		4
.L_2:
        /*0010*/ 	.word	index@(triton_poi_fused_convolution_relu_15)
        /*0014*/ 	.word	0x00000000


	//----- nvinfo : EIATTR_FRAME_SIZE
	.align		4
.L_3:
        /*0018*/ 	.byte	0x04, 0x11
        /*001a*/ 	.short	(.L_5 - .L_4)
	.align		4
.L_4:
        /*001c*/ 	.word	index@(triton_poi_fused_convolution_relu_15)
        /*0020*/ 	.word	0x00000000


	//----- nvinfo : EIATTR_MIN_STACK_SIZE
	.align		4
.L_5:
        /*0024*/ 	.byte	0x04, 0x12
        /*0026*/ 	.short	(.L_7 - .L_6)
	.align		4
.L_6:
        /*0028*/ 	.word	index@(triton_poi_fused_convolution_relu_15)
        /*002c*/ 	.word	0x00000000
.L_7:


//--------------------- .nv.info.triton_poi_fused_convolution_relu_15 --------------------------
	.section	.nv.info.triton_poi_fused_convolution_relu_15,"",@"SHT_CUDA_INFO"
	.sectionflags	@""
	.align	4


	//----- nvinfo : EIATTR_CUDA_API_VERSION
	.align		4
        /*0000*/ 	.byte	0x04, 0x37
        /*0002*/ 	.short	(.L_9 - .L_8)
.L_8:
        /*0004*/ 	.word	0x0000007c


	//----- nvinfo : EIATTR_KPARAM_INFO
	.align		4
.L_9:
        /*0008*/ 	.byte	0x04, 0x17
        /*000a*/ 	.short	(.L_11 - .L_10)
.L_10:
        /*000c*/ 	.word	0x00000000
        /*0010*/ 	.short	0x0002
        /*0012*/ 	.short	0x0010
        /*0014*/ 	.byte	0x00, 0xf0, 0x11, 0x00


	//----- nvinfo : EIATTR_KPARAM_INFO
	.align		4
.L_11:
        /*0018*/ 	.byte	0x04, 0x17
        /*001a*/ 	.short	(.L_13 - .L_12)
.L_12:
        /*001c*/ 	.word	0x00000000
        /*0020*/ 	.short	0x0001
        /*0022*/ 	.short	0x0008
        /*0024*/ 	.byte	0x00, 0xf4, 0x21, 0x00


	//----- nvinfo : EIATTR_KPARAM_INFO
	.align		4
.L_13:
        /*0028*/ 	.byte	0x04, 0x17
        /*002a*/ 	.short	(.L_15 - .L_14)
.L_14:
        /*002c*/ 	.word	0x00000000
        /*0030*/ 	.short	0x0000
        /*0032*/ 	.short	0x0000
        /*0034*/ 	.byte	0x00, 0xf4, 0x21, 0x00


	//----- nvinfo : EIATTR_SPARSE_MMA_MASK
	.align		4
.L_15:
        /*0038*/ 	.byte	0x03, 0x50
        /*003a*/ 	.short	0x0000


	//----- nvinfo : EIATTR_MAXREG_COUNT
	.align		4
        /*003c*/ 	.byte	0x03, 0x1b
        /*003e*/ 	.short	0x00ff


	//----- nvinfo : EIATTR_EXIT_INSTR_OFFSETS
	.align		4
        /*0040*/ 	.byte	0x04, 0x1c
        /*0042*/ 	.short	(.L_17 - .L_16)


	//   ....[0]....
.L_16:
        /*0044*/ 	.word	0x000002d0


	//----- nvinfo : EIATTR_REQNTID
	.align		4
.L_17:
        /*0048*/ 	.byte	0x04, 0x10
        /*004a*/ 	.short	(.L_19 - .L_18)
.L_18:
        /*004c*/ 	.word	0x00000080
        /*0050*/ 	.word	0x00000001
        /*0054*/ 	.word	0x00000001


	//----- nvinfo : EIATTR_CBANK_PARAM_SIZE
	.align		4
.L_19:
        /*0058*/ 	.byte	0x03, 0x19
        /*005a*/ 	.short	0x0014


	//----- nvinfo : EIATTR_PARAM_CBANK
	.align		4
        /*005c*/ 	.byte	0x04, 0x0a
        /*005e*/ 	.short	(.L_21 - .L_20)
	.align		4
.L_20:
        /*0060*/ 	.word	index@(.nv.constant0.triton_poi_fused_convolution_relu_15)
        /*0064*/ 	.short	0x0210
        /*0066*/ 	.short	0x0014


	//----- nvinfo : EIATTR_SW_WAR
	.align		4
.L_21:
        /*0068*/ 	.byte	0x04, 0x36
        /*006a*/ 	.short	(.L_23 - .L_22)
.L_22:
        /*006c*/ 	.word	0x00000008
.L_23:


//--------------------- .nv.callgraph             --------------------------
	.section	.nv.callgraph,"",@"SHT_CUDA_CALLGRAPH"
	.align	4
	.sectionentsize	8
	.align		4
        /*0000*/ 	.word	0x00000000
	.align		4
        /*0004*/ 	.word	0xffffffff
	.align		4
        /*0008*/ 	.word	0x00000000
	.align		4
        /*000c*/ 	.word	0xfffffffe
	.align		4
        /*0010*/ 	.word	0x00000000
	.align		4
        /*0014*/ 	.word	0xfffffffd
	.align		4
        /*0018*/ 	.word	0x00000000
	.align		4
        /*001c*/ 	.word	0xfffffffc


//--------------------- .text.triton_poi_fused_convolution_relu_15 --------------------------
	.section	.text.triton_poi_fused_convolution_relu_15,"ax",@progbits
	.align	128
        .global         triton_poi_fused_convolution_relu_15
        .type           triton_poi_fused_convolution_relu_15,@function
        .size           triton_poi_fused_convolution_relu_15,(.L_x_1 - triton_poi_fused_convolution_relu_15)
        .other          triton_poi_fused_convolution_relu_15,@"STO_CUDA_ENTRY STV_DEFAULT"
triton_poi_fused_convolution_relu_15:
.text.triton_poi_fused_convolution_relu_15:
[----:B------:R-:W-:Y:S01]  /*0000*/  LDC R1, c[0x0][0x28] ;  /* 0x00000a00ff017b82 */ /* 0x000fe20000000800 */
[----:B------:R-:W1:Y:S07]  /*0010*/  S2R R0, SR_TID.X ;  /* 0x0000000000007919 */ /* 0x000e6e0000002100 */
[----:B------:R-:W2:Y:S01]  /*0020*/  LDC.64 R4, c[0x0][0x218] ;  /* 0x00008600ff047b82 */ /* 0x000ea20000000a00 */
[----:B------:R-:W-:Y:S01]  /*0030*/  ULDC.64 UR4, c[0x0][0x208] ;  /* 0x0000820000047ab9 */ /* 0x000fe20000000a00 */
[----:B------:R-:W3:Y:S06]  /*0040*/  S2R R7, SR_CTAID.X ;  /* 0x0000000000077919 */ /* 0x000eec0000002500 */
[----:B------:R-:W4:Y:S01]  /*0050*/  LDC.64 R2, c[0x0][0x210] ;  /* 0x00008400ff027b82 */ /* 0x000f220000000a00 */
[----:B-1----:R-:W-:Y:S01]  /*0060*/  IMAD.SHL.U32 R0, R0, 0x4, RZ ;  /* 0x0000000400007824 */ /* 0x002fe200078e00ff */
[----:B---3--:R-:W-:-:S04]  /*0070*/  SHF.R.S32.HI R6, RZ, 0x15, R7 ;  /* 0x00000015ff067819 */ /* 0x008fc80000011407 */
[----:B------:R-:W-:-:S05]  /*0080*/  LOP3.LUT R0, R0, 0x1fc, RZ, 0xc0, !PT ;  /* 0x000001fc00007812 */ /* 0x000fca00078ec0ff */
[----:B------:R-:W-:Y:S01]  /*0090*/  IMAD R7, R7, 0x400, R0 ;  /* 0x0000040007077824 */ /* 0x000fe200078e0200 */
[----:B------:R-:W-:-:S03]  /*00a0*/  SGXT R0, R6, 0x1 ;  /* 0x000000010600781a */ /* 0x000fc60000000200 */
[----:B----4-:R-:W-:Y:S01]  /*00b0*/  IMAD.WIDE R2, R7, 0x4, R2 ;  /* 0x0000000407027825 */ /* 0x010fe200078e0202 */
[----:B------:R-:W-:-:S04]  /*00c0*/  LEA.HI R0, R0, R7, RZ, 0x9 ;  /* 0x0000000700007211 */ /* 0x000fc800078f48ff */
[----:B------:R-:W-:Y:S01]  /*00d0*/  LOP3.LUT R0, R0, 0xfffffe00, RZ, 0xc0, !PT ;  /* 0xfffffe0000007812 */ /* 0x000fe200078ec0ff */
[----:B------:R-:W3:Y:S04]  /*00e0*/  LDG.E.128 R12, desc[UR4][R2.64+0x800] ;  /* 0x00080004020c7981 */ /* 0x000ee8000c1e1d00 */
[----:B------:R-:W-:-:S04]  /*00f0*/  IMAD.IADD R9, R7, 0x1, -R0 ;  /* 0x0000000107097824 */ /* 0x000fc800078e0a00 */
[----:B--2---:R-:W-:Y:S02]  /*0100*/  IMAD.WIDE R4, R9, 0x4, R4 ;  /* 0x0000000409047825 */ /* 0x004fe400078e0204 */
[----:B------:R-:W2:Y:S04]  /*0110*/  LDG.E.128 R8, desc[UR4][R2.64] ;  /* 0x0000000402087981 */ /* 0x000ea8000c1e1d00 */
[----:B------:R-:W3:Y:S02]  /*0120*/  LDG.E.EL.128 R4, desc[UR4][R4.64] ;  /* 0x0000000404047981 */ /* 0x000ee4000c2e1d00 */
[CC--:B---3--:R-:W-:Y:S01]  /*0130*/  FSETP.GEU.AND P6, PT, R12.reuse, -R4.reuse, PT ;  /* 0x800000040c00720b */ /* 0x0c8fe20003fce000 */
[--C-:B------:R-:W-:Y:S01]  /*0140*/  FADD R12, R12, R4.reuse ;  /* 0x000000040c0c7221 */ /* 0x100fe20000000000 */
[C---:B--2---:R-:W-:Y:S01]  /*0150*/  FSETP.GEU.AND P2, PT, R8.reuse, -R4, PT ;  /* 0x800000040800720b */ /* 0x044fe20003f4e000 */
[----:B------:R-:W-:Y:S01]  /*0160*/  FADD R8, R8, R4 ;  /* 0x0000000408087221 */ /* 0x000fe20000000000 */
[----:B------:R-:W-:-:S02]  /*0170*/  FSETP.GEU.AND P5, PT, R13, -R5, PT ;  /* 0x800000050d00720b */ /* 0x000fc40003fae000 */
[----:B------:R-:W-:Y:S01]  /*0180*/  SEL R4, R12, RZ, P6 ;  /* 0x000000ff0c047207 */ /* 0x000fe20003000000 */
[----:B------:R-:W-:Y:S01]  /*0190*/  FADD R13, R13, R5 ;  /* 0x000000050d0d7221 */ /* 0x000fe20000000000 */
[CC--:B------:R-:W-:Y:S01]  /*01a0*/  FSETP.GEU.AND P4, PT, R14.reuse, -R6.reuse, PT ;  /* 0x800000060e00720b */ /* 0x0c0fe20003f8e000 */
[--C-:B------:R-:W-:Y:S01]  /*01b0*/  FADD R14, R14, R6.reuse ;  /* 0x000000060e0e7221 */ /* 0x100fe20000000000 */
[C---:B------:R-:W-:Y:S01]  /*01c0*/  FSETP.GEU.AND P3, PT, R15.reuse, -R7, PT ;  /* 0x800000070f00720b */ /* 0x040fe20003f6e000 */
[----:B------:R-:W-:Y:S01]  /*01d0*/  FADD R15, R15, R7 ;  /* 0x000000070f0f7221 */ /* 0x000fe20000000000 */
[C---:B------:R-:W-:Y:S01]  /*01e0*/  FSETP.GEU.AND P1, PT, R9.reuse, -R5, PT ;  /* 0x800000050900720b */ /* 0x040fe20003f2e000 */
[----:B------:R-:W-:Y:S01]  /*01f0*/  FADD R9, R9, R5 ;  /* 0x0000000509097221 */ /* 0x000fe20000000000 */
[C---:B------:R-:W-:Y:S01]  /*0200*/  FSETP.GEU.AND P0, PT, R10.reuse, -R6, PT ;  /* 0x800000060a00720b */ /* 0x040fe20003f0e000 */
[----:B------:R-:W-:Y:S01]  /*0210*/  FADD R10, R10, R6 ;  /* 0x000000060a0a7221 */ /* 0x000fe20000000000 */
[C---:B------:R-:W-:Y:S01]  /*0220*/  FSETP.GEU.AND P6, PT, R11.reuse, -R7, PT ;  /* 0x800000070b00720b */ /* 0x040fe20003fce000 */
[----:B------:R-:W-:Y:S01]  /*0230*/  FADD R11, R11, R7 ;  /* 0x000000070b0b7221 */ /* 0x000fe20000000000 */
[----:B------:R-:W-:-:S02]  /*0240*/  SEL R5, R13, RZ, P5 ;  /* 0x000000ff0d057207 */ /* 0x000fc40002800000 */
[----:B------:R-:W-:Y:S02]  /*0250*/  SEL R6, R14, RZ, P4 ;  /* 0x000000ff0e067207 */ /* 0x000fe40002000000 */
[----:B------:R-:W-:Y:S02]  /*0260*/  SEL R7, R15, RZ, P3 ;  /* 0x000000ff0f077207 */ /* 0x000fe40001800000 */
[----:B------:R-:W-:Y:S02]  /*0270*/  SEL R8, R8, RZ, P2 ;  /* 0x000000ff08087207 */ /* 0x000fe40001000000 */
[----:B------:R-:W-:Y:S02]  /*0280*/  SEL R9, R9, RZ, P1 ;  /* 0x000000ff09097207 */ /* 0x000fe40000800000 */
[----:B------:R-:W-:Y:S02]  /*0290*/  SEL R10, R10, RZ, P0 ;  /* 0x000000ff0a0a7207 */ /* 0x000fe40000000000 */
[----:B------:R-:W-:Y:S01]  /*02a0*/  SEL R11, R11, RZ, P6 ;  /* 0x000000ff0b0b7207 */ /* 0x000fe20003000000 */
[----:B------:R-:W-:Y:S04]  /*02b0*/  STG.E.128 desc[UR4][R2.64+0x800], R4 ;  /* 0x0008000402007986 */ /* 0x000fe8000c101d04 */
[----:B------:R-:W-:Y:S01]  /*02c0*/  STG.E.128 desc[UR4][R2.64], R8 ;  /* 0x0000000802007986 */ /* 0x000fe2000c101d04 */
[----:B------:R-:W-:Y:S05]  /*02d0*/  EXIT ;  /* 0x000000000000794d */ /* 0x000fea0003800000 */
.L_x_0:
[----:B------:R-:W-:-:S00]  /*02e0*/  BRA `(.L_x_0) ;  /* 0xfffffffc00fc7947 */ /* 0x000fc0000383ffff */
[----:B------:R-:W-:-:S00]  /*02f0*/  NOP ;  /* 0x0000000000007918 */ /* 0x000fc00000000000 */
        /* <DEDUP_REMOVED lines=8> */
.L_x_1:


//--------------------- .nv.constant0.triton_poi_fused_convolution_relu_15 --------------------------
	.section	.nv.constant0.triton_poi_fused_convolution_relu_15,"a",@progbits
	.sectionflags	@""
	.align	4
.nv.constant0.triton_poi_fused_convolution_relu_15:
	.zero		548
